//
// Generated by NVIDIA NVVM Compiler
//
// Compiler Build ID: CL-36424714
// Cuda compilation tools, release 13.0, V13.0.88
// Based on NVVM 20.0.0
//

.version 9.0
.target sm_100
.address_size 64

	// .globl	_Z16naiveConvolutionPcS_S_iii

.visible .entry _Z16naiveConvolutionPcS_S_iii(
	.param .u64 .ptr .align 1 _Z16naiveConvolutionPcS_S_iii_param_0,
	.param .u64 .ptr .align 1 _Z16naiveConvolutionPcS_S_iii_param_1,
	.param .u64 .ptr .align 1 _Z16naiveConvolutionPcS_S_iii_param_2,
	.param .u32 _Z16naiveConvolutionPcS_S_iii_param_3,
	.param .u32 _Z16naiveConvolutionPcS_S_iii_param_4,
	.param .u32 _Z16naiveConvolutionPcS_S_iii_param_5
)
{
	.reg .pred 	%p<95>;
	.reg .b16 	%rs<36>;
	.reg .b32 	%r<146>;
	.reg .b64 	%rd<52>;

	ld.param.u64 	%rd8, [_Z16naiveConvolutionPcS_S_iii_param_0];
	ld.param.u64 	%rd9, [_Z16naiveConvolutionPcS_S_iii_param_1];
	ld.param.u64 	%rd7, [_Z16naiveConvolutionPcS_S_iii_param_2];
	ld.param.u32 	%r64, [_Z16naiveConvolutionPcS_S_iii_param_3];
	ld.param.u32 	%r65, [_Z16naiveConvolutionPcS_S_iii_param_4];
	ld.param.u32 	%r66, [_Z16naiveConvolutionPcS_S_iii_param_5];
	cvta.to.global.u64 	%rd1, %rd9;
	cvta.to.global.u64 	%rd2, %rd8;
	mov.u32 	%r67, %tid.y;
	mov.u32 	%r68, %ctaid.y;
	mov.u32 	%r69, %ntid.y;
	mad.lo.s32 	%r1, %r68, %r69, %r67;
	mov.u32 	%r70, %tid.x;
	mov.u32 	%r71, %ctaid.x;
	mov.u32 	%r72, %ntid.x;
	mad.lo.s32 	%r2, %r71, %r72, %r70;
	setp.ge.s32 	%p2, %r1, %r64;
	setp.ge.s32 	%p3, %r2, %r65;
	mov.b16 	%rs35, 0;
	or.pred  	%p4, %p2, %p3;
	@%p4 bra 	$L__BB0_45;
	shr.u32 	%r73, %r66, 31;
	add.s32 	%r74, %r66, %r73;
	shr.s32 	%r75, %r74, 1;
	neg.s32 	%r3, %r75;
	sub.s32 	%r4, %r2, %r75;
	setp.lt.s32 	%p5, %r66, 1;
	@%p5 bra 	$L__BB0_45;
	and.b32  	%r5, %r66, 7;
	add.s32 	%r6, %r5, -1;
	and.b32  	%r7, %r66, 3;
	and.b32  	%r8, %r66, 2147483640;
	and.b32  	%r9, %r66, 1;
	add.s32 	%r10, %r3, %r1;
	mov.b32 	%r118, 0;
	cvt.s64.s32 	%rd37, %r4;
	mov.u32 	%r122, %r118;
$L__BB0_3:
	setp.lt.u32 	%p6, %r66, 8;
	add.s32 	%r79, %r10, %r118;
	setp.gt.s32 	%p7, %r79, -1;
	setp.lt.s32 	%p8, %r79, %r64;
	and.pred  	%p1, %p7, %p8;
	mul.lo.s32 	%r13, %r79, %r65;
	mul.lo.s32 	%r14, %r118, %r66;
	mov.b32 	%r138, 0;
	@%p6 bra 	$L__BB0_22;
	mov.b32 	%r120, 0;
	cvt.s64.s32 	%rd16, %r13;
	cvt.u64.u32 	%rd19, %r14;
$L__BB0_5:
	.pragma "nounroll";
	add.s32 	%r17, %r4, %r120;
	setp.gt.s32 	%p9, %r17, -1;
	setp.lt.s32 	%p10, %r17, %r65;
	and.pred  	%p11, %p9, %p10;
	and.pred  	%p13, %p1, %p11;
	not.pred 	%p14, %p13;
	@%p14 bra 	$L__BB0_7;
	add.s32 	%r81, %r17, %r13;
	cvt.s64.s32 	%rd10, %r81;
	add.s64 	%rd11, %rd2, %rd10;
	ld.global.s8 	%rs5, [%rd11];
	add.s32 	%r82, %r120, %r14;
	cvt.u64.u32 	%rd12, %r82;
	add.s64 	%rd13, %rd1, %rd12;
	ld.global.s8 	%rs6, [%rd13];
	mul.wide.s16 	%r83, %rs6, %rs5;
	add.s32 	%r122, %r83, %r122;
$L__BB0_7:
	add.s32 	%r84, %r17, 1;
	setp.gt.s32 	%p15, %r84, -1;
	setp.lt.s32 	%p16, %r84, %r65;
	and.pred  	%p17, %p15, %p16;
	and.pred  	%p18, %p1, %p17;
	cvt.s64.s32 	%rd14, %r120;
	add.s64 	%rd17, %rd37, %rd14;
	add.s64 	%rd18, %rd17, %rd16;
	add.s64 	%rd3, %rd2, %rd18;
	add.s64 	%rd20, %rd14, %rd19;
	add.s64 	%rd4, %rd1, %rd20;
	not.pred 	%p19, %p18;
	@%p19 bra 	$L__BB0_9;
	ld.global.s8 	%rs7, [%rd3+1];
	ld.global.s8 	%rs8, [%rd4+1];
	mul.wide.s16 	%r85, %rs8, %rs7;
	add.s32 	%r122, %r85, %r122;
$L__BB0_9:
	add.s32 	%r86, %r17, 2;
	setp.gt.s32 	%p20, %r86, -1;
	setp.lt.s32 	%p21, %r86, %r65;
	and.pred  	%p22, %p20, %p21;
	and.pred  	%p23, %p1, %p22;
	not.pred 	%p24, %p23;
	@%p24 bra 	$L__BB0_11;
	ld.global.s8 	%rs9, [%rd3+2];
	ld.global.s8 	%rs10, [%rd4+2];
	mul.wide.s16 	%r87, %rs10, %rs9;
	add.s32 	%r122, %r87, %r122;
$L__BB0_11:
	add.s32 	%r88, %r17, 3;
	setp.gt.s32 	%p25, %r88, -1;
	setp.lt.s32 	%p26, %r88, %r65;
	and.pred  	%p27, %p25, %p26;
	and.pred  	%p28, %p1, %p27;
	not.pred 	%p29, %p28;
	@%p29 bra 	$L__BB0_13;
	ld.global.s8 	%rs11, [%rd3+3];
	ld.global.s8 	%rs12, [%rd4+3];
	mul.wide.s16 	%r89, %rs12, %rs11;
	add.s32 	%r122, %r89, %r122;
$L__BB0_13:
	add.s32 	%r90, %r17, 4;
	setp.gt.s32 	%p30, %r90, -1;
	setp.lt.s32 	%p31, %r90, %r65;
	and.pred  	%p32, %p30, %p31;
	and.pred  	%p33, %p1, %p32;
	not.pred 	%p34, %p33;
	@%p34 bra 	$L__BB0_15;
	ld.global.s8 	%rs13, [%rd3+4];
	ld.global.s8 	%rs14, [%rd4+4];
	mul.wide.s16 	%r91, %rs14, %rs13;
	add.s32 	%r122, %r91, %r122;
$L__BB0_15:
	add.s32 	%r92, %r17, 5;
	setp.gt.s32 	%p35, %r92, -1;
	setp.lt.s32 	%p36, %r92, %r65;
	and.pred  	%p37, %p35, %p36;
	and.pred  	%p38, %p1, %p37;
	not.pred 	%p39, %p38;
	@%p39 bra 	$L__BB0_17;
	ld.global.s8 	%rs15, [%rd3+5];
	ld.global.s8 	%rs16, [%rd4+5];
	mul.wide.s16 	%r93, %rs16, %rs15;
	add.s32 	%r122, %r93, %r122;
$L__BB0_17:
	add.s32 	%r94, %r17, 6;
	setp.gt.s32 	%p40, %r94, -1;
	setp.lt.s32 	%p41, %r94, %r65;
	and.pred  	%p42, %p40, %p41;
	and.pred  	%p43, %p1, %p42;
	not.pred 	%p44, %p43;
	@%p44 bra 	$L__BB0_19;
	ld.global.s8 	%rs17, [%rd3+6];
	ld.global.s8 	%rs18, [%rd4+6];
	mul.wide.s16 	%r95, %rs18, %rs17;
	add.s32 	%r122, %r95, %r122;
$L__BB0_19:
	add.s32 	%r96, %r17, 7;
	setp.gt.s32 	%p45, %r96, -1;
	setp.lt.s32 	%p46, %r96, %r65;
	and.pred  	%p47, %p45, %p46;
	and.pred  	%p48, %p1, %p47;
	not.pred 	%p49, %p48;
	@%p49 bra 	$L__BB0_21;
	ld.global.s8 	%rs19, [%rd3+7];
	ld.global.s8 	%rs20, [%rd4+7];
	mul.wide.s16 	%r97, %rs20, %rs19;
	add.s32 	%r122, %r97, %r122;
$L__BB0_21:
	add.s32 	%r120, %r120, 8;
	setp.ne.s32 	%p50, %r120, %r8;
	mov.u32 	%r138, %r8;
	@%p50 bra 	$L__BB0_5;
$L__BB0_22:
	setp.eq.s32 	%p51, %r5, 0;
	@%p51 bra 	$L__BB0_43;
	setp.lt.u32 	%p52, %r6, 3;
	@%p52 bra 	$L__BB0_33;
	add.s32 	%r38, %r4, %r138;
	setp.gt.s32 	%p53, %r38, -1;
	setp.lt.s32 	%p54, %r38, %r65;
	and.pred  	%p55, %p53, %p54;
	and.pred  	%p57, %p1, %p55;
	not.pred 	%p58, %p57;
	@%p58 bra 	$L__BB0_26;
	add.s32 	%r99, %r38, %r13;
	cvt.s64.s32 	%rd21, %r99;
	add.s64 	%rd22, %rd2, %rd21;
	ld.global.s8 	%rs21, [%rd22];
	add.s32 	%r100, %r138, %r14;
	cvt.u64.u32 	%rd23, %r100;
	add.s64 	%rd24, %rd1, %rd23;
	ld.global.s8 	%rs22, [%rd24];
	mul.wide.s16 	%r101, %rs22, %rs21;
	add.s32 	%r122, %r101, %r122;
$L__BB0_26:
	add.s32 	%r102, %r38, 1;
	setp.gt.s32 	%p59, %r102, -1;
	setp.lt.s32 	%p60, %r102, %r65;
	and.pred  	%p61, %p59, %p60;
	and.pred  	%p62, %p1, %p61;
	cvt.u64.u32 	%rd25, %r138;
	cvt.s64.s32 	%rd27, %r13;
	add.s64 	%rd28, %rd37, %rd25;
	add.s64 	%rd29, %rd28, %rd27;
	add.s64 	%rd5, %rd2, %rd29;
	cvt.u64.u32 	%rd30, %r14;
	add.s64 	%rd31, %rd25, %rd30;
	add.s64 	%rd6, %rd1, %rd31;
	not.pred 	%p63, %p62;
	@%p63 bra 	$L__BB0_28;
	ld.global.s8 	%rs23, [%rd5+1];
	ld.global.s8 	%rs24, [%rd6+1];
	mul.wide.s16 	%r103, %rs24, %rs23;
	add.s32 	%r122, %r103, %r122;
$L__BB0_28:
	add.s32 	%r104, %r38, 2;
	setp.gt.s32 	%p64, %r104, -1;
	setp.lt.s32 	%p65, %r104, %r65;
	and.pred  	%p66, %p64, %p65;
	and.pred  	%p67, %p1, %p66;
	not.pred 	%p68, %p67;
	@%p68 bra 	$L__BB0_30;
	ld.global.s8 	%rs25, [%rd5+2];
	ld.global.s8 	%rs26, [%rd6+2];
	mul.wide.s16 	%r105, %rs26, %rs25;
	add.s32 	%r122, %r105, %r122;
$L__BB0_30:
	add.s32 	%r106, %r38, 3;
	setp.gt.s32 	%p69, %r106, -1;
	setp.lt.s32 	%p70, %r106, %r65;
	and.pred  	%p71, %p69, %p70;
	and.pred  	%p72, %p1, %p71;
	not.pred 	%p73, %p72;
	@%p73 bra 	$L__BB0_32;
	ld.global.s8 	%rs27, [%rd5+3];
	ld.global.s8 	%rs28, [%rd6+3];
	mul.wide.s16 	%r107, %rs28, %rs27;
	add.s32 	%r122, %r107, %r122;
$L__BB0_32:
	add.s32 	%r138, %r138, 4;
$L__BB0_33:
	setp.eq.s32 	%p74, %r7, 0;
	@%p74 bra 	$L__BB0_43;
	setp.eq.s32 	%p75, %r7, 1;
	@%p75 bra 	$L__BB0_40;
	add.s32 	%r51, %r4, %r138;
	setp.gt.s32 	%p76, %r51, -1;
	setp.lt.s32 	%p77, %r51, %r65;
	and.pred  	%p78, %p76, %p77;
	and.pred  	%p80, %p1, %p78;
	not.pred 	%p81, %p80;
	@%p81 bra 	$L__BB0_37;
	add.s32 	%r109, %r51, %r13;
	cvt.s64.s32 	%rd32, %r109;
	add.s64 	%rd33, %rd2, %rd32;
	ld.global.s8 	%rs29, [%rd33];
	add.s32 	%r110, %r138, %r14;
	cvt.u64.u32 	%rd34, %r110;
	add.s64 	%rd35, %rd1, %rd34;
	ld.global.s8 	%rs30, [%rd35];
	mul.wide.s16 	%r111, %rs30, %rs29;
	add.s32 	%r122, %r111, %r122;
$L__BB0_37:
	add.s32 	%r112, %r51, 1;
	setp.gt.s32 	%p82, %r112, -1;
	setp.lt.s32 	%p83, %r112, %r65;
	and.pred  	%p84, %p82, %p83;
	and.pred  	%p85, %p1, %p84;
	not.pred 	%p86, %p85;
	@%p86 bra 	$L__BB0_39;
	cvt.s64.s32 	%rd36, %r13;
	cvt.s64.s32 	%rd38, %r138;
	add.s64 	%rd39, %rd37, %rd38;
	add.s64 	%rd40, %rd39, %rd36;
	add.s64 	%rd41, %rd2, %rd40;
	ld.global.s8 	%rs31, [%rd41+1];
	cvt.u64.u32 	%rd42, %r14;
	add.s64 	%rd43, %rd38, %rd42;
	add.s64 	%rd44, %rd1, %rd43;
	ld.global.s8 	%rs32, [%rd44+1];
	mul.wide.s16 	%r113, %rs32, %rs31;
	add.s32 	%r122, %r113, %r122;
$L__BB0_39:
	add.s32 	%r138, %r138, 2;
$L__BB0_40:
	setp.eq.s32 	%p87, %r9, 0;
	@%p87 bra 	$L__BB0_43;
	add.s32 	%r60, %r4, %r138;
	setp.gt.s32 	%p88, %r60, -1;
	setp.lt.s32 	%p89, %r60, %r65;
	and.pred  	%p90, %p88, %p89;
	and.pred  	%p92, %p1, %p90;
	not.pred 	%p93, %p92;
	@%p93 bra 	$L__BB0_43;
	add.s32 	%r114, %r60, %r13;
	cvt.s64.s32 	%rd45, %r114;
	add.s64 	%rd46, %rd2, %rd45;
	ld.global.s8 	%rs33, [%rd46];
	add.s32 	%r115, %r138, %r14;
	cvt.u64.u32 	%rd47, %r115;
	add.s64 	%rd48, %rd1, %rd47;
	ld.global.s8 	%rs34, [%rd48];
	mul.wide.s16 	%r116, %rs34, %rs33;
	add.s32 	%r122, %r116, %r122;
$L__BB0_43:
	add.s32 	%r118, %r118, 1;
	setp.ne.s32 	%p94, %r118, %r66;
	@%p94 bra 	$L__BB0_3;
	cvt.u16.u32 	%rs35, %r122;
$L__BB0_45:
	cvta.to.global.u64 	%rd49, %rd7;
	mad.lo.s32 	%r117, %r65, %r1, %r2;
	cvt.s64.s32 	%rd50, %r117;
	add.s64 	%rd51, %rd49, %rd50;
	st.global.u8 	[%rd51], %rs35;
	ret;

}


// ===== COMPILED SASS (sm_100) =====

	.target	sm_100

	.elftype	@"ET_EXEC"


//--------------------- .note.nv.tkinfo           --------------------------
	.section	.note.nv.tkinfo,"",@"SHT_NOTE"
	.sectionflags	@"SHF_NOTE_NV_TKINFO"
	.tkinfo
        /*0018*/ 	.word	0x00000002
        /*0030*/ 	.string	""
        /*0030*/ 	.string	"ptxas"
        /*0030*/ 	.string	"Cuda compilation tools, release 13.0, V13.0.88"
        /*0030*/ 	.string	"Build cuda_13.0.r13.0/compiler.36424714_0"
        /*0030*/ 	.string	"-arch sm_100 -m 64 "



//--------------------- .note.nv.cuinfo           --------------------------
	.section	.note.nv.cuinfo,"",@"SHT_NOTE"
	.sectionflags	@"SHF_NOTE_NV_CUINFO"
        /*0018*/ 	.short	0x0002
        /*001a*/ 	.short	0x0064
        /*001c*/ 	.short	0x0082
	.zero		2


//--------------------- .nv.info                  --------------------------
	.section	.nv.info,"",@"SHT_CUDA_INFO"
	.align	4


	//----- nvinfo : EIATTR_REGCOUNT
	.align		4
        /*0000*/ 	.byte	0x04, 0x2f
        /*0002*/ 	.short	(.L_1 - .L_0)
	.align		4
.L_0:
        /*0004*/ 	.word	index@(_Z16naiveConvolutionPcS_S_iii)
        /*0008*/ 	.word	0x0000001f


	//----- nvinfo : EIATTR_FRAME_SIZE
	.align		4
.L_1:
        /*000c*/ 	.byte	0x04, 0x11
        /*000e*/ 	.short	(.L_3 - .L_2)
	.align		4
.L_2:
        /*0010*/ 	.word	index@(_Z16naiveConvolutionPcS_S_iii)
        /*0014*/ 	.word	0x00000000


	//----- nvinfo : EIATTR_MIN_STACK_SIZE
	.align		4
.L_3:
        /*0018*/ 	.byte	0x04, 0x12
        /*001a*/ 	.short	(.L_5 - .L_4)
	.align		4
.L_4:
        /*001c*/ 	.word	index@(_Z16naiveConvolutionPcS_S_iii)
        /*0020*/ 	.word	0x00000000
.L_5:


//--------------------- .nv.compat                --------------------------
	.section	.nv.compat,"",@"SHT_CUDA_COMPAT_INFO"
	.align	4
        /*0000*/ 	.byte	0x02, 0x09, 0x00, 0x00, 0x02, 0x02, 0x01, 0x00, 0x02, 0x05, 0x05, 0x00, 0x03, 0x07, 0x01, 0x01
        /*0010*/ 	.byte	0x02, 0x03, 0x00, 0x00, 0x02, 0x06, 0x01, 0x00, 0x04, 0x0b, 0x08, 0x00, 0x09, 0x00, 0x00, 0x00
        /*0020*/ 	.byte	0x00, 0x00, 0x00, 0x00


//--------------------- .nv.info._Z16naiveConvolutionPcS_S_iii --------------------------
	.section	.nv.info._Z16naiveConvolutionPcS_S_iii,"",@"SHT_CUDA_INFO"
	.sectionflags	@""
	.align	4


	//----- nvinfo : EIATTR_CUDA_API_VERSION
	.align		4
        /*0000*/ 	.byte	0x04, 0x37
        /*0002*/ 	.short	(.L_7 - .L_6)
.L_6:
        /*0004*/ 	.word	0x00000082


	//----- nvinfo : EIATTR_KPARAM_INFO
	.align		4
.L_7:
        /*0008*/ 	.byte	0x04, 0x17
        /*000a*/ 	.short	(.L_9 - .L_8)
.L_8:
        /*000c*/ 	.word	0x00000000
        /*0010*/ 	.short	0x0005
        /*0012*/ 	.short	0x0020
        /*0014*/ 	.byte	0x00, 0xf0, 0x11, 0x00


	//----- nvinfo : EIATTR_KPARAM_INFO
	.align		4
.L_9:
        /*0018*/ 	.byte	0x04, 0x17
        /*001a*/ 	.short	(.L_11 - .L_10)
.L_10:
        /*001c*/ 	.word	0x00000000
        /*0020*/ 	.short	0x0004
        /*0022*/ 	.short	0x001c
        /*0024*/ 	.byte	0x00, 0xf0, 0x11, 0x00


	//----- nvinfo : EIATTR_KPARAM_INFO
	.align		4
.L_11:
        /*0028*/ 	.byte	0x04, 0x17
        /*002a*/ 	.short	(.L_13 - .L_12)
.L_12:
        /*002c*/ 	.word	0x00000000
        /*0030*/ 	.short	0x0003
        /*0032*/ 	.short	0x0018
        /*0034*/ 	.byte	0x00, 0xf0, 0x11, 0x00


	//----- nvinfo : EIATTR_KPARAM_INFO
	.align		4
.L_13:
        /*0038*/ 	.byte	0x04, 0x17
        /*003a*/ 	.short	(.L_15 - .L_14)
.L_14:
        /*003c*/ 	.word	0x00000000
        /*0040*/ 	.short	0x0002
        /*0042*/ 	.short	0x0010
        /*0044*/ 	.byte	0x00, 0xf5, 0x21, 0x00


	//----- nvinfo : EIATTR_KPARAM_INFO
	.align		4
.L_15:
        /*0048*/ 	.byte	0x04, 0x17
        /*004a*/ 	.short	(.L_17 - .L_16)
.L_16:
        /*004c*/ 	.word	0x00000000
        /*0050*/ 	.short	0x0001
        /*0052*/ 	.short	0x0008
        /*0054*/ 	.byte	0x00, 0xf5, 0x21, 0x00


	//----- nvinfo : EIATTR_KPARAM_INFO
	.align		4
.L_17:
        /*0058*/ 	.byte	0x04, 0x17
        /*005a*/ 	.short	(.L_19 - .L_18)
.L_18:
        /*005c*/ 	.word	0x00000000
        /*0060*/ 	.short	0x0000
        /*0062*/ 	.short	0x0000
        /*0064*/ 	.byte	0x00, 0xf5, 0x21, 0x00


	//----- nvinfo : EIATTR_SPARSE_MMA_MASK
	.align		4
.L_19:
        /*0068*/ 	.byte	0x03, 0x50
        /*006a*/ 	.short	0x0000


	//----- nvinfo : EIATTR_MAXREG_COUNT
	.align		4
        /*006c*/ 	.byte	0x03, 0x1b
        /*006e*/ 	.short	0x00ff


	//----- nvinfo : EIATTR_MERCURY_ISA_VERSION
	.align		4
        /*0070*/ 	.byte	0x03, 0x5f
        /*0072*/ 	.short	0x0101


	//----- nvinfo : EIATTR_VRC_CTA_INIT_COUNT
	.align		4
        /*0074*/ 	.byte	0x02, 0x4a
	.zero		1
	.zero		1


	//----- nvinfo : EIATTR_EXIT_INSTR_OFFSETS
	.align		4
        /*0078*/ 	.byte	0x04, 0x1c
        /*007a*/ 	.short	(.L_21 - .L_20)


	//   ....[0]....
.L_20:
        /*007c*/ 	.word	0x00000e80


	//----- nvinfo : EIATTR_CRS_STACK_SIZE
	.align		4
.L_21:
        /*0080*/ 	.byte	0x04, 0x1e
        /*0082*/ 	.short	(.L_23 - .L_22)
.L_22:
        /*0084*/ 	.word	0x00000000


	//----- nvinfo : EIATTR_CBANK_PARAM_SIZE
	.align		4
.L_23:
        /*0088*/ 	.byte	0x03, 0x19
        /*008a*/ 	.short	0x0024


	//----- nvinfo : EIATTR_PARAM_CBANK
	.align		4
        /*008c*/ 	.byte	0x04, 0x0a
        /*008e*/ 	.short	(.L_25 - .L_24)
	.align		4
.L_24:
        /*0090*/ 	.word	index@(.nv.constant0._Z16naiveConvolutionPcS_S_iii)
        /*0094*/ 	.short	0x0380
        /*0096*/ 	.short	0x0024


	//----- nvinfo : EIATTR_SW_WAR
	.align		4
.L_25:
        /*0098*/ 	.byte	0x04, 0x36
        /*009a*/ 	.short	(.L_27 - .L_26)
.L_26:
        /*009c*/ 	.word	0x00000008
.L_27:


//--------------------- .nv.callgraph             --------------------------
	.section	.nv.callgraph,"",@"SHT_CUDA_CALLGRAPH"
	.align	4
	.sectionentsize	8
	.align		4
        /*0000*/ 	.word	0x00000000
	.align		4
        /*0004*/ 	.word	0xffffffff
	.align		4
        /*0008*/ 	.word	0x00000000
	.align		4
        /*000c*/ 	.word	0xfffffffe
	.align		4
        /*0010*/ 	.word	0x00000000
	.align		4
        /*0014*/ 	.word	0xfffffffd
	.align		4
        /*0018*/ 	.word	0x00000000
	.align		4
        /*001c*/ 	.word	0xfffffffc


//--------------------- .text._Z16naiveConvolutionPcS_S_iii --------------------------
	.section	.text._Z16naiveConvolutionPcS_S_iii,"ax",@progbits
	.align	128
        .global         _Z16naiveConvolutionPcS_S_iii
        .type           _Z16naiveConvolutionPcS_S_iii,@function
        .size           _Z16naiveConvolutionPcS_S_iii,(.L_x_10 - _Z16naiveConvolutionPcS_S_iii)
        .other          _Z16naiveConvolutionPcS_S_iii,@"STO_CUDA_ENTRY STV_DEFAULT"
_Z16naiveConvolutionPcS_S_iii:
.text._Z16naiveConvolutionPcS_S_iii:
[----:B------:R-:W-:Y:S01]  /*0000*/  LDC R1, c[0x0][0x37c] ;  /* 0x0000df00ff017b82 */ /* 0x000fe20000000800 */
[----:B------:R-:W0:Y:S07]  /*0010*/  S2R R0, SR_TID.X ;  /* 0x0000000000007919 */ /* 0x000e2e0000002100 */
[----:B------:R-:W1:Y:S01]  /*0020*/  LDC R5, c[0x0][0x364] ;  /* 0x0000d900ff057b82 */ /* 0x000e620000000800 */
[----:B------:R-:W2:Y:S01]  /*0030*/  LDCU.64 UR8, c[0x0][0x398] ;  /* 0x00007300ff0877ac */ /* 0x000ea20008000a00 */
[----:B------:R-:W-:Y:S01]  /*0040*/  BSSY.RECONVERGENT B0, `(.L_x_0) ;  /* 0x00000de000007945 */ /* 0x000fe20003800200 */
[----:B------:R-:W1:Y:S01]  /*0050*/  S2R R2, SR_TID.Y ;  /* 0x0000000000027919 */ /* 0x000e620000002200 */
[----:B------:R-:W-:Y:S01]  /*0060*/  PRMT R9, RZ, 0x7610, R9 ;  /* 0x00007610ff097816 */ /* 0x000fe20000000009 */
[----:B------:R-:W3:Y:S03]  /*0070*/  LDCU.64 UR4, c[0x0][0x358] ;  /* 0x00006b00ff0477ac */ /* 0x000ee60008000a00 */
[----:B------:R-:W0:Y:S01]  /*0080*/  S2UR UR7, SR_CTAID.X ;  /* 0x00000000000779c3 */ /* 0x000e220000002500 */
[----:B------:R-:W4:Y:S01]  /*0090*/  LDCU UR16, c[0x0][0x39c] ;  /* 0x00007380ff1077ac */ /* 0x000f220008000800 */
[----:B------:R-:W0:Y:S06]  /*00a0*/  LDCU.128 UR12, c[0x0][0x380] ;  /* 0x00007000ff0c77ac */ /* 0x000e2c0008000c00 */
[----:B------:R-:W0:Y:S08]  /*00b0*/  LDC R3, c[0x0][0x360] ;  /* 0x0000d800ff037b82 */ /* 0x000e300000000800 */
[----:B------:R-:W1:Y:S01]  /*00c0*/  S2UR UR6, SR_CTAID.Y ;  /* 0x00000000000679c3 */ /* 0x000e620000002600 */
[----:B0-----:R-:W-:-:S02]  /*00d0*/  IMAD R0, R3, UR7, R0 ;  /* 0x0000000703007c24 */ /* 0x001fc4000f8e0200 */
[----:B--2---:R-:W-:-:S05]  /*00e0*/  IMAD.U32 R3, RZ, RZ, UR9 ;  /* 0x00000009ff037e24 */ /* 0x004fca000f8e00ff */
[----:B------:R-:W-:Y:S01]  /*00f0*/  ISETP.GE.AND P0, PT, R0, R3, PT ;  /* 0x000000030000720c */ /* 0x000fe20003f06270 */
[----:B-1----:R-:W-:-:S05]  /*0100*/  IMAD R2, R5, UR6, R2 ;  /* 0x0000000605027c24 */ /* 0x002fca000f8e0202 */
[----:B------:R-:W-:-:S13]  /*0110*/  ISETP.GE.OR P0, PT, R2, UR8, P0 ;  /* 0x0000000802007c0c */ /* 0x000fda0008706670 */
[----:B---34-:R-:W-:Y:S05]  /*0120*/  @P0 BRA `(.L_x_1) ;  /* 0x0000000c003c0947 */ /* 0x018fea0003800000 */
[----:B------:R-:W0:Y:S02]  /*0130*/  LDC R6, c[0x0][0x3a0] ;  /* 0x0000e800ff067b82 */ /* 0x000e240000000800 */
[----:B0-----:R-:W-:-:S13]  /*0140*/  ISETP.GE.AND P0, PT, R6, 0x1, PT ;  /* 0x000000010600780c */ /* 0x001fda0003f06270 */
[----:B------:R-:W-:Y:S05]  /*0150*/  @!P0 BRA `(.L_x_1) ;  /* 0x0000000c00308947 */ /* 0x000fea0003800000 */
[C---:B------:R-:W-:Y:S02]  /*0160*/  LOP3.LUT R4, R6.reuse, 0x7, RZ, 0xc0, !PT ;  /* 0x0000000706047812 */ /* 0x040fe400078ec0ff */
[----:B------:R-:W-:Y:S02]  /*0170*/  CS2R R8, SRZ ;  /* 0x0000000000087805 */ /* 0x000fe4000001ff00 */
[C---:B------:R-:W-:Y:S02]  /*0180*/  LEA.HI R3, R6.reuse, R6, RZ, 0x1 ;  /* 0x0000000606037211 */ /* 0x040fe400078f08ff */
[----:B------:R-:W-:Y:S01]  /*0190*/  LOP3.LUT R5, R6, 0x3, RZ, 0xc0, !PT ;  /* 0x0000000306057812 */ /* 0x000fe200078ec0ff */
[----:B------:R-:W-:Y:S01]  /*01a0*/  VIADD R7, R4, 0xffffffff ;  /* 0xffffffff04077836 */ /* 0x000fe20000000000 */
[----:B------:R-:W-:Y:S02]  /*01b0*/  SHF.R.S32.HI R3, RZ, 0x1, R3 ;  /* 0x00000001ff037819 */ /* 0x000fe40000011403 */
[----:B------:R-:W-:-:S02]  /*01c0*/  LOP3.LUT R6, R6, 0x7ffffff8, RZ, 0xc0, !PT ;  /* 0x7ffffff806067812 */ /* 0x000fc400078ec0ff */
[----:B------:R-:W-:Y:S01]  /*01d0*/  ISETP.GE.U32.AND P5, PT, R7, 0x3, PT ;  /* 0x000000030700780c */ /* 0x000fe20003fa6070 */
[--C-:B------:R-:W-:Y:S02]  /*01e0*/  IMAD.IADD R7, R0, 0x1, -R3.reuse ;  /* 0x0000000100077824 */ /* 0x100fe400078e0a03 */
[----:B------:R-:W-:-:S03]  /*01f0*/  IMAD.IADD R19, R2, 0x1, -R3 ;  /* 0x0000000102137824 */ /* 0x000fc600078e0a03 */
[----:B------:R-:W-:-:S07]  /*0200*/  SHF.R.S32.HI R18, RZ, 0x1f, R7 ;  /* 0x0000001fff127819 */ /* 0x000fce0000011407 */
.L_x_8:
[----:B------:R-:W0:Y:S01]  /*0210*/  LDCU UR6, c[0x0][0x3a0] ;  /* 0x00007400ff0677ac */ /* 0x000e220008000800 */
[----:B------:R-:W-:Y:S02]  /*0220*/  IMAD.IADD R20, R19, 0x1, R8 ;  /* 0x0000000113147824 */ /* 0x000fe400078e0208 */
[----:B------:R-:W-:Y:S01]  /*0230*/  IMAD.MOV.U32 R22, RZ, RZ, RZ ;  /* 0x000000ffff167224 */ /* 0x000fe200078e00ff */
[----:B------:R-:W1:Y:S01]  /*0240*/  LDCU.64 UR8, c[0x0][0x398] ;  /* 0x00007300ff0877ac */ /* 0x000e620008000a00 */
[----:B0-----:R-:W-:Y:S02]  /*0250*/  UISETP.GE.U32.AND UP0, UPT, UR6, 0x8, UPT ;  /* 0x000000080600788c */ /* 0x001fe4000bf06070 */
[C---:B------:R-:W-:Y:S02]  /*0260*/  IMAD R21, R8.reuse, UR6, RZ ;  /* 0x0000000608157c24 */ /* 0x040fe4000f8e02ff */
[----:B------:R-:W-:Y:S01]  /*0270*/  VIADD R8, R8, 0x1 ;  /* 0x0000000108087836 */ /* 0x000fe20000000000 */
[----:B-1----:R-:W-:Y:S01]  /*0280*/  ISETP.GE.AND P0, PT, R20, UR8, PT ;  /* 0x0000000814007c0c */ /* 0x002fe2000bf06270 */
[----:B------:R-:W-:-:S03]  /*0290*/  IMAD.U32 R3, RZ, RZ, UR9 ;  /* 0x00000009ff037e24 */ /* 0x000fc6000f8e00ff */
[C---:B------:R-:W-:Y:S01]  /*02a0*/  ISETP.GT.AND P0, PT, R20.reuse, -0x1, !P0 ;  /* 0xffffffff1400780c */ /* 0x040fe20004704270 */
[----:B------:R-:W-:Y:S01]  /*02b0*/  IMAD R20, R20, R3, RZ ;  /* 0x0000000314147224 */ /* 0x000fe200078e02ff */
[----:B------:R-:W-:Y:S01]  /*02c0*/  ISETP.NE.AND P6, PT, R8, UR6, PT ;  /* 0x0000000608007c0c */ /* 0x000fe2000bfc5270 */
[----:B------:R-:W-:-:S12]  /*02d0*/  BRA.U !UP0, `(.L_x_2) ;  /* 0x0000000508307547 */ /* 0x000fd8000b800000 */
[----:B------:R-:W-:Y:S01]  /*02e0*/  SHF.R.S32.HI R17, RZ, 0x1f, R20 ;  /* 0x0000001fff117819 */ /* 0x000fe20000011414 */
[----:B------:R-:W-:-:S07]  /*02f0*/  IMAD.MOV.U32 R16, RZ, RZ, RZ ;  /* 0x000000ffff107224 */ /* 0x000fce00078e00ff */
.L_x_3:
[----:B------:R-:W-:Y:S02]  /*0300*/  IMAD.IADD R22, R7, 0x1, R16 ;  /* 0x0000000107167824 */ /* 0x000fe400078e0210 */
[----:B------:R-:W-:-:S05]  /*0310*/  IMAD.U32 R3, RZ, RZ, UR16 ;  /* 0x00000010ff037e24 */ /* 0x000fca000f8e00ff */
[----:B------:R-:W-:-:S04]  /*0320*/  ISETP.GE.AND P3, PT, R22, R3, PT ;  /* 0x000000031600720c */ /* 0x000fc80003f66270 */
[----:B------:R-:W-:-:S04]  /*0330*/  ISETP.GT.AND P3, PT, R22, -0x1, !P3 ;  /* 0xffffffff1600780c */ /* 0x000fc80005f64270 */
[----:B------:R-:W-:-:S13]  /*0340*/  PLOP3.LUT P3, PT, P0, P3, PT, 0x80, 0x8 ;  /* 0x000000000008781c */ /* 0x000fda0000767070 */
[----:B------:R-:W-:Y:S02]  /*0350*/  @P3 IMAD.IADD R12, R21, 0x1, R16 ;  /* 0x00000001150c3824 */ /* 0x000fe400078e0210 */
[----:B------:R-:W-:-:S03]  /*0360*/  @P3 IMAD.IADD R10, R20, 0x1, R22 ;  /* 0x00000001140a3824 */ /* 0x000fc600078e0216 */
[----:B------:R-:W-:Y:S02]  /*0370*/  @P3 IADD3 R12, P2, PT, R12, UR14, RZ ;  /* 0x0000000e0c0c3c10 */ /* 0x000fe4000ff5e0ff */
[----:B------:R-:W-:-:S03]  /*0380*/  @P3 IADD3 R14, P1, PT, R10, UR12, RZ ;  /* 0x0000000c0a0e3c10 */ /* 0x000fc6000ff3e0ff */
[----:B------:R-:W-:Y:S01]  /*0390*/  @P3 IMAD.X R13, RZ, RZ, UR15, P2 ;  /* 0x0000000fff0d3e24 */ /* 0x000fe200090e06ff */
[----:B------:R-:W-:-:S04]  /*03a0*/  @P3 LEA.HI.X.SX32 R15, R10, UR13, 0x1, P1 ;  /* 0x0000000d0a0f3c11 */ /* 0x000fc800088f0eff */
[----:B------:R0:W2:Y:S04]  /*03b0*/  @P3 LDG.E.S8 R23, desc[UR4][R12.64] ;  /* 0x000000040c173981 */ /* 0x0000a8000c1e1300 */
[----:B------:R-:W2:Y:S01]  /*03c0*/  @P3 LDG.E.S8 R14, desc[UR4][R14.64] ;  /* 0x000000040e0e3981 */ /* 0x000ea2000c1e1300 */
[----:B------:R-:W-:Y:S01]  /*03d0*/  SHF.R.S32.HI R25, RZ, 0x1f, R16 ;  /* 0x0000001fff197819 */ /* 0x000fe20000011410 */
[----:B------:R-:W-:Y:S01]  /*03e0*/  VIADD R24, R22, 0x1 ;  /* 0x0000000116187836 */ /* 0x000fe20000000000 */
[----:B------:R-:W-:Y:S01]  /*03f0*/  IADD3 R10, P1, P2, R16, UR14, R21 ;  /* 0x0000000e100a7c10 */ /* 0x000fe2000fa3e015 */
[----:B------:R-:W-:-:S03]  /*0400*/  VIADD R26, R22, 0x2 ;  /* 0x00000002161a7836 */ /* 0x000fc60000000000 */
[----:B------:R-:W-:Y:S02]  /*0410*/  IADD3.X R11, PT, PT, R25, UR15, RZ, P1, P2 ;  /* 0x0000000f190b7c10 */ /* 0x000fe40008fe44ff */
[----:B------:R-:W-:Y:S02]  /*0420*/  IADD3 R27, P2, P4, R20, R7, R16 ;  /* 0x00000007141b7210 */ /* 0x000fe40007c5e010 */
[-C--:B------:R-:W-:Y:S02]  /*0430*/  ISETP.GE.AND P1, PT, R24, R3.reuse, PT ;  /* 0x000000031800720c */ /* 0x080fe40003f26270 */
[----:B------:R-:W-:Y:S02]  /*0440*/  IADD3.X R25, PT, PT, R17, R18, R25, P2, P4 ;  /* 0x0000001211197210 */ /* 0x000fe400017e8419 */
[----:B------:R-:W-:Y:S02]  /*0450*/  ISETP.GE.AND P2, PT, R26, R3, PT ;  /* 0x000000031a00720c */ /* 0x000fe40003f46270 */
[----:B------:R-:W-:-:S02]  /*0460*/  ISETP.GT.AND P1, PT, R24, -0x1, !P1 ;  /* 0xffffffff1800780c */ /* 0x000fc40004f24270 */
[----:B------:R-:W-:Y:S02]  /*0470*/  ISETP.GT.AND P2, PT, R26, -0x1, !P2 ;  /* 0xffffffff1a00780c */ /* 0x000fe40005744270 */
[----:B------:R-:W-:Y:S01]  /*0480*/  PLOP3.LUT P1, PT, P0, P1, PT, 0x80, 0x8 ;  /* 0x000000000008781c */ /* 0x000fe20000723070 */
[----:B------:R-:W-:Y:S01]  /*0490*/  VIADD R24, R22, 0x3 ;  /* 0x0000000316187836 */ /* 0x000fe20000000000 */
[----:B0-----:R-:W-:Y:S02]  /*04a0*/  IADD3 R12, P4, PT, R27, UR12, RZ ;  /* 0x0000000c1b0c7c10 */ /* 0x001fe4000ff9e0ff */
[----:B------:R-:W-:Y:S02]  /*04b0*/  PLOP3.LUT P2, PT, P0, P2, PT, 0x80, 0x8 ;  /* 0x000000000008781c */ /* 0x000fe40000745070 */
[----:B------:R-:W-:Y:S02]  /*04c0*/  IADD3.X R13, PT, PT, R25, UR13, RZ, P4, !PT ;  /* 0x0000000d190d7c10 */ /* 0x000fe4000a7fe4ff */
[----:B------:R-:W-:-:S04]  /*04d0*/  ISETP.GE.AND P4, PT, R24, R3, PT ;  /* 0x000000031800720c */ /* 0x000fc80003f86270 */
[----:B------:R-:W-:Y:S01]  /*04e0*/  ISETP.GT.AND P4, PT, R24, -0x1, !P4 ;  /* 0xffffffff1800780c */ /* 0x000fe20006784270 */
[----:B------:R-:W3:Y:S04]  /*04f0*/  @P1 LDG.E.S8 R25, desc[UR4][R10.64+0x1] ;  /* 0x000001040a191981 */ /* 0x000ee8000c1e1300 */
[----:B------:R-:W3:Y:S04]  /*0500*/  @P1 LDG.E.S8 R24, desc[UR4][R12.64+0x1] ;  /* 0x000001040c181981 */ /* 0x000ee8000c1e1300 */
[----:B------:R-:W4:Y:S01]  /*0510*/  @P2 LDG.E.S8 R26, desc[UR4][R12.64+0x2] ;  /* 0x000002040c1a2981 */ /* 0x000f22000c1e1300 */
[----:B------:R-:W-:-:S13]  /*0520*/  PLOP3.LUT P4, PT, P0, P4, PT, 0x80, 0x8 ;  /* 0x000000000008781c */ /* 0x000fda0000789070 */
[----:B------:R-:W5:Y:S01]  /*0530*/  @P4 LDG.E.S8 R15, desc[UR4][R10.64+0x3] ;  /* 0x000003040a0f4981 */ /* 0x000f62000c1e1300 */
[----:B--2---:R-:W-:-:S03]  /*0540*/  @P3 IMAD R9, R14, R23, R9 ;  /* 0x000000170e093224 */ /* 0x004fc600078e0209 */
[----:B------:R-:W4:Y:S04]  /*0550*/  @P2 LDG.E.S8 R23, desc[UR4][R10.64+0x2] ;  /* 0x000002040a172981 */ /* 0x000f28000c1e1300 */
[----:B------:R-:W5:Y:S01]  /*0560*/  @P4 LDG.E.S8 R14, desc[UR4][R12.64+0x3] ;  /* 0x000003040c0e4981 */ /* 0x000f62000c1e1300 */
[----:B------:R-:W-:-:S05]  /*0570*/  VIADD R28, R22, 0x6 ;  /* 0x00000006161c7836 */ /* 0x000fca0000000000 */
[----:B------:R-:W-:Y:S01]  /*0580*/  ISETP.GE.AND P3, PT, R28, R3, PT ;  /* 0x000000031c00720c */ /* 0x000fe20003f66270 */
[----:B---3--:R-:W-:Y:S02]  /*0590*/  @P1 IMAD R9, R24, R25, R9 ;  /* 0x0000001918091224 */ /* 0x008fe400078e0209 */
[----:B------:R-:W-:Y:S01]  /*05a0*/  VIADD R24, R22, 0x4 ;  /* 0x0000000416187836 */ /* 0x000fe20000000000 */
[----:B------:R-:W-:-:S04]  /*05b0*/  ISETP.GT.AND P3, PT, R28, -0x1, !P3 ;  /* 0xffffffff1c00780c */ /* 0x000fc80005f64270 */
[----:B------:R-:W-:-:S13]  /*05c0*/  PLOP3.LUT P3, PT, P0, P3, PT, 0x80, 0x8 ;  /* 0x000000000008781c */ /* 0x000fda0000767070 */
[----:B------:R-:W2:Y:S01]  /*05d0*/  @P3 LDG.E.S8 R25, desc[UR4][R10.64+0x6] ;  /* 0x000006040a193981 */ /* 0x000ea2000c1e1300 */
[----:B----4-:R-:W-:Y:S01]  /*05e0*/  @P2 IMAD R9, R26, R23, R9 ;  /* 0x000000171a092224 */ /* 0x010fe200078e0209 */
[----:B------:R-:W-:Y:S01]  /*05f0*/  ISETP.GE.AND P2, PT, R24, R3, PT ;  /* 0x000000031800720c */ /* 0x000fe20003f46270 */
[----:B------:R-:W-:-:S03]  /*0600*/  VIADD R26, R22, 0x5 ;  /* 0x00000005161a7836 */ /* 0x000fc60000000000 */
[----:B------:R-:W-:Y:S02]  /*0610*/  ISETP.GT.AND P2, PT, R24, -0x1, !P2 ;  /* 0xffffffff1800780c */ /* 0x000fe40005744270 */
[----:B------:R-:W-:Y:S01]  /*0620*/  ISETP.GE.AND P1, PT, R26, R3, PT ;  /* 0x000000031a00720c */ /* 0x000fe20003f26270 */
[----:B------:R-:W-:Y:S01]  /*0630*/  VIADD R22, R22, 0x7 ;  /* 0x0000000716167836 */ /* 0x000fe20000000000 */
[----:B------:R-:W-:Y:S01]  /*0640*/  PLOP3.LUT P2, PT, P0, P2, PT, 0x80, 0x8 ;  /* 0x000000000008781c */ /* 0x000fe20000745070 */
[----:B-----5:R-:W-:Y:S01]  /*0650*/  @P4 IMAD R9, R14, R15, R9 ;  /* 0x0000000f0e094224 */ /* 0x020fe200078e0209 */
[----:B------:R-:W-:Y:S01]  /*0660*/  ISETP.GT.AND P1, PT, R26, -0x1, !P1 ;  /* 0xffffffff1a00780c */ /* 0x000fe20004f24270 */
[----:B------:R-:W2:Y:S03]  /*0670*/  @P3 LDG.E.S8 R24, desc[UR4][R12.64+0x6] ;  /* 0x000006040c183981 */ /* 0x000ea6000c1e1300 */
[----:B------:R-:W-:-:S02]  /*0680*/  PLOP3.LUT P1, PT, P0, P1, PT, 0x80, 0x8 ;  /* 0x000000000008781c */ /* 0x000fc40000723070 */
[----:B------:R-:W-:-:S05]  /*0690*/  ISETP.GE.AND P4, PT, R22, R3, PT ;  /* 0x000000031600720c */ /* 0x000fca0003f86270 */
[----:B------:R-:W3:Y:S01]  /*06a0*/  @P2 LDG.E.S8 R14, desc[UR4][R12.64+0x4] ;  /* 0x000004040c0e2981 */ /* 0x000ee2000c1e1300 */
[----:B------:R-:W-:-:S03]  /*06b0*/  ISETP.GT.AND P4, PT, R22, -0x1, !P4 ;  /* 0xffffffff1600780c */ /* 0x000fc60006784270 */
[----:B------:R-:W3:Y:S01]  /*06c0*/  @P2 LDG.E.S8 R15, desc[UR4][R10.64+0x4] ;  /* 0x000004040a0f2981 */ /* 0x000ee2000c1e1300 */
[----:B------:R-:W-:-:S03]  /*06d0*/  PLOP3.LUT P4, PT, P0, P4, PT, 0x80, 0x8 ;  /* 0x000000000008781c */ /* 0x000fc60000789070 */
[----:B------:R-:W4:Y:S04]  /*06e0*/  @P1 LDG.E.S8 R22, desc[UR4][R12.64+0x5] ;  /* 0x000005040c161981 */ /* 0x000f28000c1e1300 */
[----:B------:R-:W4:Y:S06]  /*06f0*/  @P1 LDG.E.S8 R23, desc[UR4][R10.64+0x5] ;  /* 0x000005040a171981 */ /* 0x000f2c000c1e1300 */
[----:B------:R-:W5:Y:S04]  /*0700*/  @P4 LDG.E.S8 R26, desc[UR4][R12.64+0x7] ;  /* 0x000007040c1a4981 */ /* 0x000f68000c1e1300 */
[----:B------:R-:W5:Y:S01]  /*0710*/  @P4 LDG.E.S8 R27, desc[UR4][R10.64+0x7] ;  /* 0x000007040a1b4981 */ /* 0x000f62000c1e1300 */
[----:B------:R-:W-:-:S02]  /*0720*/  VIADD R16, R16, 0x8 ;  /* 0x0000000810107836 */ /* 0x000fc40000000000 */
[----:B---3--:R-:W-:-:S04]  /*0730*/  @P2 IMAD R9, R14, R15, R9 ;  /* 0x0000000f0e092224 */ /* 0x008fc800078e0209 */
[----:B----4-:R-:W-:Y:S01]  /*0740*/  @P1 IMAD R9, R22, R23, R9 ;  /* 0x0000001716091224 */ /* 0x010fe200078e0209 */
[----:B------:R-:W-:-:S03]  /*0750*/  ISETP.NE.AND P1, PT, R16, R6, PT ;  /* 0x000000061000720c */ /* 0x000fc60003f25270 */
[----:B--2---:R-:W-:-:S04]  /*0760*/  @P3 IMAD R9, R24, R25, R9 ;  /* 0x0000001918093224 */ /* 0x004fc800078e0209 */
[----:B-----5:R-:W-:-:S06]  /*0770*/  @P4 IMAD R9, R26, R27, R9 ;  /* 0x0000001b1a094224 */ /* 0x020fcc00078e0209 */
[----:B------:R-:W-:Y:S05]  /*0780*/  @P1 BRA `(.L_x_3) ;  /* 0xfffffff800dc1947 */ /* 0x000fea000383ffff */
[----:B------:R-:W-:-:S07]  /*0790*/  IMAD.MOV.U32 R22, RZ, RZ, R6 ;  /* 0x000000ffff167224 */ /* 0x000fce00078e0006 */
.L_x_2:
[----:B------:R-:W-:-:S13]  /*07a0*/  ISETP.NE.AND P1, PT, R4, RZ, PT ;  /* 0x000000ff0400720c */ /* 0x000fda0003f25270 */
[----:B------:R-:W-:Y:S05]  /*07b0*/  @!P1 BRA `(.L_x_4) ;  /* 0x0000000400949947 */ /* 0x000fea0003800000 */
[----:B------:R-:W-:Y:S01]  /*07c0*/  ISETP.NE.AND P4, PT, R5, RZ, PT ;  /* 0x000000ff0500720c */ /* 0x000fe20003f85270 */
[----:B------:R-:W-:-:S12]  /*07d0*/  @!P5 BRA `(.L_x_5) ;  /* 0x0000000000acd947 */ /* 0x000fd80003800000 */
[----:B------:R-:W-:Y:S01]  /*07e0*/  IMAD.IADD R16, R7, 0x1, R22 ;  /* 0x0000000107107824 */ /* 0x000fe200078e0216 */
[----:B------:R-:W0:Y:S04]  /*07f0*/  LDCU.128 UR8, c[0x0][0x380] ;  /* 0x00007000ff0877ac */ /* 0x000e280008000c00 */
[----:B------:R-:W-:-:S04]  /*0800*/  ISETP.GE.AND P1, PT, R16, R3, PT ;  /* 0x000000031000720c */ /* 0x000fc80003f26270 */
[----:B------:R-:W-:-:S04]  /*0810*/  ISETP.GT.AND P1, PT, R16, -0x1, !P1 ;  /* 0xffffffff1000780c */ /* 0x000fc80004f24270 */
[----:B------:R-:W-:-:S13]  /*0820*/  PLOP3.LUT P1, PT, P0, P1, PT, 0x80, 0x8 ;  /* 0x000000000008781c */ /* 0x000fda0000723070 */
[----:B------:R-:W-:Y:S02]  /*0830*/  @P1 IMAD.IADD R14, R21, 0x1, R22 ;  /* 0x00000001150e1824 */ /* 0x000fe400078e0216 */
[----:B------:R-:W-:-:S03]  /*0840*/  @P1 IMAD.IADD R10, R20, 0x1, R16 ;  /* 0x00000001140a1824 */ /* 0x000fc600078e0210 */
[----:B0-----:R-:W-:Y:S02]  /*0850*/  @P1 IADD3 R14, P3, PT, R14, UR10, RZ ;  /* 0x0000000a0e0e1c10 */ /* 0x001fe4000ff7e0ff */
[----:B------:R-:W-:-:S03]  /*0860*/  @P1 IADD3 R12, P2, PT, R10, UR8, RZ ;  /* 0x000000080a0c1c10 */ /* 0x000fc6000ff5e0ff */
[----:B------:R-:W-:Y:S01]  /*0870*/  @P1 IMAD.X R15, RZ, RZ, UR11, P3 ;  /* 0x0000000bff0f1e24 */ /* 0x000fe200098e06ff */
[----:B------:R-:W-:-:S04]  /*0880*/  @P1 LEA.HI.X.SX32 R13, R10, UR9, 0x1, P2 ;  /* 0x000000090a0d1c11 */ /* 0x000fc800090f0eff */
[----:B------:R-:W2:Y:S04]  /*0890*/  @P1 LDG.E.S8 R14, desc[UR4][R14.64] ;  /* 0x000000040e0e1981 */ /* 0x000ea8000c1e1300 */
[----:B------:R-:W2:Y:S01]  /*08a0*/  @P1 LDG.E.S8 R12, desc[UR4][R12.64] ;  /* 0x000000040c0c1981 */ /* 0x000ea2000c1e1300 */
[----:B------:R-:W-:Y:S02]  /*08b0*/  SHF.R.S32.HI R23, RZ, 0x1f, R20 ;  /* 0x0000001fff177819 */ /* 0x000fe40000011414 */
[----:B------:R-:W-:Y:S01]  /*08c0*/  IADD3 R17, P2, P3, R20, R7, R22 ;  /* 0x0000000714117210 */ /* 0x000fe20007b5e016 */
[----:B------:R-:W-:-:S03]  /*08d0*/  VIADD R24, R16, 0x1 ;  /* 0x0000000110187836 */ /* 0x000fc60000000000 */
[----:B------:R-:W-:Y:S01]  /*08e0*/  IADD3.X R23, PT, PT, R23, R18, RZ, P2, P3 ;  /* 0x0000001217177210 */ /* 0x000fe200017e64ff */
[----:B------:R-:W-:Y:S01]  /*08f0*/  VIADD R26, R16, 0x2 ;  /* 0x00000002101a7836 */ /* 0x000fe20000000000 */
[----:B------:R-:W-:Y:S01]  /*0900*/  IADD3 R10, P2, P3, R22, UR10, R21 ;  /* 0x0000000a160a7c10 */ /* 0x000fe2000fb5e015 */
[----:B------:R-:W-:-:S03]  /*0910*/  VIADD R16, R16, 0x3 ;  /* 0x0000000310107836 */ /* 0x000fc60000000000 */
[----:B------:R-:W-:Y:S02]  /*0920*/  IADD3.X R11, PT, PT, RZ, UR11, RZ, P2, P3 ;  /* 0x0000000bff0b7c10 */ /* 0x000fe400097e64ff */
[----:B------:R-:W-:-:S04]  /*0930*/  ISETP.GE.AND P2, PT, R26, R3, PT ;  /* 0x000000031a00720c */ /* 0x000fc80003f46270 */
[----:B------:R-:W-:-:S04]  /*0940*/  ISETP.GT.AND P2, PT, R26, -0x1, !P2 ;  /* 0xffffffff1a00780c */ /* 0x000fc80005744270 */
[----:B------:R-:W-:Y:S01]  /*0950*/  PLOP3.LUT P2, PT, P0, P2, PT, 0x80, 0x8 ;  /* 0x000000000008781c */ /* 0x000fe20000745070 */
[----:B--2---:R-:W-:Y:S01]  /*0960*/  @P1 IMAD R9, R12, R14, R9 ;  /* 0x0000000e0c091224 */ /* 0x004fe200078e0209 */
[C---:B------:R-:W-:Y:S02]  /*0970*/  ISETP.GE.AND P1, PT, R24.reuse, R3, PT ;  /* 0x000000031800720c */ /* 0x040fe40003f26270 */
[----:B------:R-:W-:Y:S02]  /*0980*/  IADD3 R12, P3, PT, R17, UR8, RZ ;  /* 0x00000008110c7c10 */ /* 0x000fe4000ff7e0ff */
[----:B------:R-:W-:-:S07]  /*0990*/  ISETP.GT.AND P1, PT, R24, -0x1, !P1 ;  /* 0xffffffff1800780c */ /* 0x000fce0004f24270 */
[----:B------:R-:W2:Y:S01]  /*09a0*/  @P2 LDG.E.S8 R17, desc[UR4][R10.64+0x2] ;  /* 0x000002040a112981 */ /* 0x000ea2000c1e1300 */
[----:B------:R-:W-:Y:S02]  /*09b0*/  IADD3.X R13, PT, PT, R23, UR9, RZ, P3, !PT ;  /* 0x00000009170d7c10 */ /* 0x000fe40009ffe4ff */
[C---:B------:R-:W-:Y:S02]  /*09c0*/  ISETP.GE.AND P3, PT, R16.reuse, R3, PT ;  /* 0x000000031000720c */ /* 0x040fe40003f66270 */
[----:B------:R-:W-:Y:S02]  /*09d0*/  PLOP3.LUT P1, PT, P0, P1, PT, 0x80, 0x8 ;  /* 0x000000000008781c */ /* 0x000fe40000723070 */
[----:B------:R-:W-:Y:S02]  /*09e0*/  ISETP.GT.AND P3, PT, R16, -0x1, !P3 ;  /* 0xffffffff1000780c */ /* 0x000fe40005f64270 */
[----:B------:R-:W2:Y:S02]  /*09f0*/  @P2 LDG.E.S8 R16, desc[UR4][R12.64+0x2] ;  /* 0x000002040c102981 */ /* 0x000ea4000c1e1300 */
[----:B------:R-:W-:-:S07]  /*0a00*/  PLOP3.LUT P3, PT, P0, P3, PT, 0x80, 0x8 ;  /* 0x000000000008781c */ /* 0x000fce0000767070 */
[----:B------:R-:W3:Y:S04]  /*0a10*/  @P1 LDG.E.S8 R14, desc[UR4][R12.64+0x1] ;  /* 0x000001040c0e1981 */ /* 0x000ee8000c1e1300 */
[----:B------:R-:W3:Y:S04]  /*0a20*/  @P1 LDG.E.S8 R15, desc[UR4][R10.64+0x1] ;  /* 0x000001040a0f1981 */ /* 0x000ee8000c1e1300 */
[----:B------:R-:W4:Y:S04]  /*0a30*/  @P3 LDG.E.S8 R24, desc[UR4][R12.64+0x3] ;  /* 0x000003040c183981 */ /* 0x000f28000c1e1300 */
[----:B------:R-:W4:Y:S01]  /*0a40*/  @P3 LDG.E.S8 R23, desc[UR4][R10.64+0x3] ;  /* 0x000003040a173981 */ /* 0x000f22000c1e1300 */
[----:B------:R-:W-:-:S02]  /*0a50*/  VIADD R22, R22, 0x4 ;  /* 0x0000000416167836 */ /* 0x000fc40000000000 */
[----:B---3--:R-:W-:-:S04]  /*0a60*/  @P1 IMAD R9, R14, R15, R9 ;  /* 0x0000000f0e091224 */ /* 0x008fc800078e0209 */
[----:B--2---:R-:W-:-:S04]  /*0a70*/  @P2 IMAD R9, R16, R17, R9 ;  /* 0x0000001110092224 */ /* 0x004fc800078e0209 */
[----:B----4-:R-:W-:-:S07]  /*0a80*/  @P3 IMAD R9, R24, R23, R9 ;  /* 0x0000001718093224 */ /* 0x010fce00078e0209 */
.L_x_5:
[----:B------:R-:W-:Y:S04]  /*0a90*/  BSSY.RECONVERGENT B1, `(.L_x_4) ;  /* 0x0000037000017945 */ /* 0x000fe80003800200 */
[----:B------:R-:W-:Y:S05]  /*0aa0*/  @!P4 BRA `(.L_x_6) ;  /* 0x0000000000d4c947 */ /* 0x000fea0003800000 */
[----:B------:R-:W0:Y:S01]  /*0ab0*/  LDCU UR6, c[0x0][0x3a0] ;  /* 0x00007400ff0677ac */ /* 0x000e220008000800 */
[----:B------:R-:W-:Y:S01]  /*0ac0*/  ISETP.NE.AND P1, PT, R5, 0x1, PT ;  /* 0x000000010500780c */ /* 0x000fe20003f25270 */
[----:B0-----:R-:W-:-:S12]  /*0ad0*/  ULOP3.LUT UP0, URZ, UR6, 0x1, URZ, 0xc0, !UPT ;  /* 0x0000000106ff7892 */ /* 0x001fd8000f80c0ff */
[----:B------:R-:W-:Y:S05]  /*0ae0*/  @!P1 BRA `(.L_x_7) ;  /* 0x0000000000849947 */ /* 0x000fea0003800000 */
[----:B------:R-:W-:Y:S01]  /*0af0*/  IMAD.IADD R23, R7, 0x1, R22 ;  /* 0x0000000107177824 */ /* 0x000fe200078e0216 */
[----:B------:R-:W0:Y:S03]  /*0b00*/  LDC.64 R16, c[0x0][0x380] ;  /* 0x0000e000ff107b82 */ /* 0x000e260000000a00 */
[C---:B------:R-:W-:Y:S01]  /*0b10*/  VIADD R10, R23.reuse, 0x1 ;  /* 0x00000001170a7836 */ /* 0x040fe20000000000 */
[----:B------:R-:W-:-:S04]  /*0b20*/  ISETP.GE.AND P1, PT, R23, R3, PT ;  /* 0x000000031700720c */ /* 0x000fc80003f26270 */
[----:B------:R-:W-:Y:S01]  /*0b30*/  ISETP.GT.AND P1, PT, R23, -0x1, !P1 ;  /* 0xffffffff1700780c */ /* 0x000fe20004f24270 */
[----:B------:R-:W1:Y:S01]  /*0b40*/  LDC.64 R12, c[0x0][0x388] ;  /* 0x0000e200ff0c7b82 */ /* 0x000e620000000a00 */
[C---:B------:R-:W-:Y:S02]  /*0b50*/  ISETP.GE.AND P2, PT, R10.reuse, R3, PT ;  /* 0x000000030a00720c */ /* 0x040fe40003f46270 */
[----:B------:R-:W-:Y:S02]  /*0b60*/  PLOP3.LUT P1, PT, P0, P1, PT, 0x80, 0x8 ;  /* 0x000000000008781c */ /* 0x000fe40000723070 */
[----:B------:R-:W-:-:S03]  /*0b70*/  ISETP.GT.AND P2, PT, R10, -0x1, !P2 ;  /* 0xffffffff0a00780c */ /* 0x000fc60005744270 */
[----:B------:R-:W2:Y:S01]  /*0b80*/  LDC.64 R10, c[0x0][0x380] ;  /* 0x0000e000ff0a7b82 */ /* 0x000ea20000000a00 */
[----:B------:R-:W-:-:S07]  /*0b90*/  PLOP3.LUT P2, PT, P0, P2, PT, 0x80, 0x8 ;  /* 0x000000000008781c */ /* 0x000fce0000745070 */
[----:B------:R-:W3:Y:S01]  /*0ba0*/  LDC.64 R14, c[0x0][0x388] ;  /* 0x0000e200ff0e7b82 */ /* 0x000ee20000000a00 */
[----:B------:R-:W-:Y:S02]  /*0bb0*/  @P1 IMAD.IADD R23, R20, 0x1, R23 ;  /* 0x0000000114171824 */ /* 0x000fe400078e0217 */
[----:B------:R-:W-:-:S03]  /*0bc0*/  @P1 IMAD.IADD R25, R21, 0x1, R22 ;  /* 0x0000000115191824 */ /* 0x000fc600078e0216 */
[C---:B0-----:R-:W-:Y:S02]  /*0bd0*/  @P1 IADD3 R16, P3, PT, R23.reuse, R16, RZ ;  /* 0x0000001017101210 */ /* 0x041fe40007f7e0ff */
[----:B------:R-:W-:Y:S02]  /*0be0*/  @P2 SHF.R.S32.HI R24, RZ, 0x1f, R20 ;  /* 0x0000001fff182819 */ /* 0x000fe40000011414 */
[----:B------:R-:W-:Y:S02]  /*0bf0*/  @P1 LEA.HI.X.SX32 R17, R23, R17, 0x1, P3 ;  /* 0x0000001117111211 */ /* 0x000fe400018f0eff */
[--C-:B------:R-:W-:Y:S02]  /*0c00*/  @P2 SHF.R.S32.HI R23, RZ, 0x1f, R22.reuse ;  /* 0x0000001fff172819 */ /* 0x100fe40000011416 */
[----:B------:R-:W-:Y:S01]  /*0c10*/  @P2 IADD3 R27, P3, P4, R20, R7, R22 ;  /* 0x00000007141b2210 */ /* 0x000fe20007c7e016 */
[----:B------:R-:W4:Y:S03]  /*0c20*/  @P1 LDG.E.S8 R16, desc[UR4][R16.64] ;  /* 0x0000000410101981 */ /* 0x000f26000c1e1300 */
[----:B------:R-:W-:-:S02]  /*0c30*/  @P2 IADD3.X R24, PT, PT, R24, R18, R23, P3, P4 ;  /* 0x0000001218182210 */ /* 0x000fc40001fe8417 */
[----:B--2---:R-:W-:Y:S02]  /*0c40*/  @P2 IADD3 R10, P4, PT, R27, R10, RZ ;  /* 0x0000000a1b0a2210 */ /* 0x004fe40007f9e0ff */
[----:B-1----:R-:W-:-:S03]  /*0c50*/  @P1 IADD3 R12, P3, PT, R25, R12, RZ ;  /* 0x0000000c190c1210 */ /* 0x002fc60007f7e0ff */
[----:B------:R-:W-:Y:S02]  /*0c60*/  @P2 IMAD.X R11, R24, 0x1, R11, P4 ;  /* 0x00000001180b2824 */ /* 0x000fe400020e060b */
[----:B------:R-:W-:Y:S01]  /*0c70*/  @P1 IMAD.X R13, RZ, RZ, R13, P3 ;  /* 0x000000ffff0d1224 */ /* 0x000fe200018e060d */
[C---:B---3--:R-:W-:Y:S02]  /*0c80*/  @P2 IADD3 R14, P3, P4, R22.reuse, R14, R21 ;  /* 0x0000000e160e2210 */ /* 0x048fe40007c7e015 */
[----:B------:R-:W2:Y:S02]  /*0c90*/  @P2 LDG.E.S8 R10, desc[UR4][R10.64+0x1] ;  /* 0x000001040a0a2981 */ /* 0x000ea4000c1e1300 */
[----:B------:R-:W-:Y:S02]  /*0ca0*/  @P2 IADD3.X R15, PT, PT, R23, R15, RZ, P3, P4 ;  /* 0x0000000f170f2210 */ /* 0x000fe40001fe84ff */
[----:B------:R-:W4:Y:S04]  /*0cb0*/  @P1 LDG.E.S8 R12, desc[UR4][R12.64] ;  /* 0x000000040c0c1981 */ /* 0x000f28000c1e1300 */
[----:B------:R-:W2:Y:S01]  /*0cc0*/  @P2 LDG.E.S8 R14, desc[UR4][R14.64+0x1] ;  /* 0x000001040e0e2981 */ /* 0x000ea2000c1e1300 */
[----:B------:R-:W-:-:S02]  /*0cd0*/  VIADD R22, R22, 0x2 ;  /* 0x0000000216167836 */ /* 0x000fc40000000000 */
[----:B----4-:R-:W-:-:S04]  /*0ce0*/  @P1 IMAD R9, R12, R16, R9 ;  /* 0x000000100c091224 */ /* 0x010fc800078e0209 */
[----:B--2---:R-:W-:-:S07]  /*0cf0*/  @P2 IMAD R9, R10, R14, R9 ;  /* 0x0000000e0a092224 */ /* 0x004fce00078e0209 */
.L_x_7:
[----:B------:R-:W-:Y:S05]  /*0d00*/  BRA.U !UP0, `(.L_x_6) ;  /* 0x00000001083c7547 */ /* 0x000fea000b800000 */
[----:B------:R-:W-:-:S05]  /*0d10*/  IMAD.IADD R10, R7, 0x1, R22 ;  /* 0x00000001070a7824 */ /* 0x000fca00078e0216 */
[----:B------:R-:W-:-:S04]  /*0d20*/  ISETP.GE.AND P1, PT, R10, R3, PT ;  /* 0x000000030a00720c */ /* 0x000fc80003f26270 */
[----:B------:R-:W-:-:S04]  /*0d30*/  ISETP.GT.AND P1, PT, R10, -0x1, !P1 ;  /* 0xffffffff0a00780c */ /* 0x000fc80004f24270 */
[----:B------:R-:W-:-:S13]  /*0d40*/  PLOP3.LUT P1, PT, P0, P1, PT, 0x80, 0x8 ;  /* 0x000000000008781c */ /* 0x000fda0000723070 */
[----:B------:R-:W-:Y:S05]  /*0d50*/  @!P1 BRA `(.L_x_6) ;  /* 0x0000000000289947 */ /* 0x000fea0003800000 */
[----:B------:R-:W0:Y:S01]  /*0d60*/  LDCU.128 UR8, c[0x0][0x380] ;  /* 0x00007000ff0877ac */ /* 0x000e220008000c00 */
[----:B------:R-:W-:Y:S02]  /*0d70*/  IMAD.IADD R20, R20, 0x1, R10 ;  /* 0x0000000114147824 */ /* 0x000fe400078e020a */
[----:B------:R-:W-:-:S05]  /*0d80*/  IMAD.IADD R10, R21, 0x1, R22 ;  /* 0x00000001150a7824 */ /* 0x000fca00078e0216 */
[----:B0-----:R-:W-:Y:S02]  /*0d90*/  IADD3 R10, P1, PT, R10, UR10, RZ ;  /* 0x0000000a0a0a7c10 */ /* 0x001fe4000ff3e0ff */
[----:B------:R-:W-:-:S03]  /*0da0*/  IADD3 R12, P0, PT, R20, UR8, RZ ;  /* 0x00000008140c7c10 */ /* 0x000fc6000ff1e0ff */
[----:B------:R-:W-:Y:S01]  /*0db0*/  IMAD.X R11, RZ, RZ, UR11, P1 ;  /* 0x0000000bff0b7e24 */ /* 0x000fe200088e06ff */
[----:B------:R-:W-:-:S04]  /*0dc0*/  LEA.HI.X.SX32 R13, R20, UR9, 0x1, P0 ;  /* 0x00000009140d7c11 */ /* 0x000fc800080f0eff */
[----:B------:R-:W2:Y:S04]  /*0dd0*/  LDG.E.S8 R10, desc[UR4][R10.64] ;  /* 0x000000040a0a7981 */ /* 0x000ea8000c1e1300 */
[----:B------:R-:W2:Y:S02]  /*0de0*/  LDG.E.S8 R12, desc[UR4][R12.64] ;  /* 0x000000040c0c7981 */ /* 0x000ea4000c1e1300 */
[----:B--2---:R-:W-:-:S07]  /*0df0*/  IMAD R9, R12, R10, R9 ;  /* 0x0000000a0c097224 */ /* 0x004fce00078e0209 */
.L_x_6:
[----:B------:R-:W-:Y:S05]  /*0e00*/  BSYNC.RECONVERGENT B1 ;  /* 0x0000000000017941 */ /* 0x000fea0003800200 */
.L_x_4:
[----:B------:R-:W-:Y:S05]  /*0e10*/  @P6 BRA `(.L_x_8) ;  /* 0xfffffff000fc6947 */ /* 0x000fea000383ffff */
.L_x_1:
[----:B------:R-:W-:Y:S05]  /*0e20*/  BSYNC.RECONVERGENT B0 ;  /* 0x0000000000007941 */ /* 0x000fea0003800200 */
.L_x_0:
[----:B------:R-:W0:Y:S01]  /*0e30*/  LDCU.64 UR6, c[0x0][0x390] ;  /* 0x00007200ff0677ac */ /* 0x000e220008000a00 */
[----:B------:R-:W-:-:S05]  /*0e40*/  IMAD R0, R2, R3, R0 ;  /* 0x0000000302007224 */ /* 0x000fca00078e0200 */
[----:B0-----:R-:W-:-:S04]  /*0e50*/  IADD3 R2, P0, PT, R0, UR6, RZ ;  /* 0x0000000600027c10 */ /* 0x001fc8000ff1e0ff */
[----:B------:R-:W-:-:S05]  /*0e60*/  LEA.HI.X.SX32 R3, R0, UR7, 0x1, P0 ;  /* 0x0000000700037c11 */ /* 0x000fca00080f0eff */
[----:B------:R-:W-:Y:S01]  /*0e70*/  STG.E.U8 desc[UR4][R2.64], R9 ;  /* 0x0000000902007986 */ /* 0x000fe2000c101104 */
[----:B------:R-:W-:Y:S05]  /*0e80*/  EXIT ;  /* 0x000000000000794d */ /* 0x000fea0003800000 */
.L_x_9:
[----:B------:R-:W-:-:S00]  /*0e90*/  BRA `(.L_x_9) ;  /* 0xfffffffc00fc7947 */ /* 0x000fc0000383ffff */
[----:B------:R-:W-:-:S00]  /*0ea0*/  NOP ;  /* 0x0000000000007918 */ /* 0x000fc00000000000 */
        /* <DEDUP_REMOVED lines=13> */
.L_x_10:


//--------------------- .nv.shared.reserved.0     --------------------------
	.section	.nv.shared.reserved.0,"aw",@nobits
	.weak		__nv_reservedSMEM_offset_0_alias
	.size		__nv_reservedSMEM_offset_0_alias, 0, 64
	.other		__nv_reservedSMEM_offset_0_alias,@"STO_CUDA_RESERVED_SHARED STV_DEFAULT"
__nv_reservedSMEM_offset_0_alias:
	.zero		0
	.zero		64


//--------------------- .nv.constant0._Z16naiveConvolutionPcS_S_iii --------------------------
	.section	.nv.constant0._Z16naiveConvolutionPcS_S_iii,"a",@progbits
	.sectionflags	@""
	.align	4
.nv.constant0._Z16naiveConvolutionPcS_S_iii:
	.zero		932


//--------------------- SYMBOLS --------------------------

	.type		.nv.reservedSmem.offset0,@object
	.size		.nv.reservedSmem.offset0,0x4
